//
// Generated by NVIDIA NVVM Compiler
//
// Compiler Build ID: CL-36424714
// Cuda compilation tools, release 13.0, V13.0.88
// Based on NVVM 20.0.0
//

.version 9.0
.target sm_100
.address_size 64

	// .globl	_Z12squareKernelPii

.visible .entry _Z12squareKernelPii(
	.param .u64 .ptr .align 1 _Z12squareKernelPii_param_0,
	.param .u32 _Z12squareKernelPii_param_1
)
{
	.reg .pred 	%p<2>;
	.reg .b32 	%r<9>;
	.reg .b64 	%rd<5>;

	ld.param.u64 	%rd1, [_Z12squareKernelPii_param_0];
	ld.param.u32 	%r2, [_Z12squareKernelPii_param_1];
	mov.u32 	%r3, %ctaid.x;
	mov.u32 	%r4, %ntid.x;
	mov.u32 	%r5, %tid.x;
	mad.lo.s32 	%r1, %r3, %r4, %r5;
	setp.ge.s32 	%p1, %r1, %r2;
	@%p1 bra 	$L__BB0_2;
	cvta.to.global.u64 	%rd2, %rd1;
	mad.lo.s32 	%r6, %r1, %r1, %r1;
	add.s32 	%r7, %r1, %r6;
	add.s32 	%r8, %r7, 1;
	mul.wide.s32 	%rd3, %r1, 4;
	add.s64 	%rd4, %rd2, %rd3;
	st.global.u32 	[%rd4], %r8;
$L__BB0_2:
	ret;

}


// ===== COMPILED SASS (sm_100) =====

	.target	sm_100

	.elftype	@"ET_EXEC"


//--------------------- .note.nv.tkinfo           --------------------------
	.section	.note.nv.tkinfo,"",@"SHT_NOTE"
	.sectionflags	@"SHF_NOTE_NV_TKINFO"
	.tkinfo
        /*0018*/ 	.word	0x00000002
        /*0030*/ 	.string	""
        /*0030*/ 	.string	"ptxas"
        /*0030*/ 	.string	"Cuda compilation tools, release 13.0, V13.0.88"
        /*0030*/ 	.string	"Build cuda_13.0.r13.0/compiler.36424714_0"
        /*0030*/ 	.string	"-arch sm_100 -m 64 "



//--------------------- .note.nv.cuinfo           --------------------------
	.section	.note.nv.cuinfo,"",@"SHT_NOTE"
	.sectionflags	@"SHF_NOTE_NV_CUINFO"
        /*0018*/ 	.short	0x0002
        /*001a*/ 	.short	0x0064
        /*001c*/ 	.short	0x0082
	.zero		2


//--------------------- .nv.info                  --------------------------
	.section	.nv.info,"",@"SHT_CUDA_INFO"
	.align	4


	//----- nvinfo : EIATTR_REGCOUNT
	.align		4
        /*0000*/ 	.byte	0x04, 0x2f
        /*0002*/ 	.short	(.L_1 - .L_0)
	.align		4
.L_0:
        /*0004*/ 	.word	index@(_Z12squareKernelPii)
        /*0008*/ 	.word	0x0000000a


	//----- nvinfo : EIATTR_FRAME_SIZE
	.align		4
.L_1:
        /*000c*/ 	.byte	0x04, 0x11
        /*000e*/ 	.short	(.L_3 - .L_2)
	.align		4
.L_2:
        /*0010*/ 	.word	index@(_Z12squareKernelPii)
        /*0014*/ 	.word	0x00000000


	//----- nvinfo : EIATTR_MIN_STACK_SIZE
	.align		4
.L_3:
        /*0018*/ 	.byte	0x04, 0x12
        /*001a*/ 	.short	(.L_5 - .L_4)
	.align		4
.L_4:
        /*001c*/ 	.word	index@(_Z12squareKernelPii)
        /*0020*/ 	.word	0x00000000
.L_5:


//--------------------- .nv.compat                --------------------------
	.section	.nv.compat,"",@"SHT_CUDA_COMPAT_INFO"
	.align	4
        /*0000*/ 	.byte	0x02, 0x09, 0x00, 0x00, 0x02, 0x02, 0x01, 0x00, 0x02, 0x05, 0x05, 0x00, 0x03, 0x07, 0x01, 0x01
        /*0010*/ 	.byte	0x02, 0x03, 0x00, 0x00, 0x02, 0x06, 0x01, 0x00, 0x04, 0x0b, 0x08, 0x00, 0x09, 0x00, 0x00, 0x00
        /*0020*/ 	.byte	0x00, 0x00, 0x00, 0x00


//--------------------- .nv.info._Z12squareKernelPii --------------------------
	.section	.nv.info._Z12squareKernelPii,"",@"SHT_CUDA_INFO"
	.sectionflags	@""
	.align	4


	//----- nvinfo : EIATTR_CUDA_API_VERSION
	.align		4
        /*0000*/ 	.byte	0x04, 0x37
        /*0002*/ 	.short	(.L_7 - .L_6)
.L_6:
        /*0004*/ 	.word	0x00000082


	//----- nvinfo : EIATTR_KPARAM_INFO
	.align		4
.L_7:
        /*0008*/ 	.byte	0x04, 0x17
        /*000a*/ 	.short	(.L_9 - .L_8)
.L_8:
        /*000c*/ 	.word	0x00000000
        /*0010*/ 	.short	0x0001
        /*0012*/ 	.short	0x0008
        /*0014*/ 	.byte	0x00, 0xf0, 0x11, 0x00


	//----- nvinfo : EIATTR_KPARAM_INFO
	.align		4
.L_9:
        /*0018*/ 	.byte	0x04, 0x17
        /*001a*/ 	.short	(.L_11 - .L_10)
.L_10:
        /*001c*/ 	.word	0x00000000
        /*0020*/ 	.short	0x0000
        /*0022*/ 	.short	0x0000
        /*0024*/ 	.byte	0x00, 0xf5, 0x21, 0x00


	//----- nvinfo : EIATTR_SPARSE_MMA_MASK
	.align		4
.L_11:
        /*0028*/ 	.byte	0x03, 0x50
        /*002a*/ 	.short	0x0000


	//----- nvinfo : EIATTR_MAXREG_COUNT
	.align		4
        /*002c*/ 	.byte	0x03, 0x1b
        /*002e*/ 	.short	0x00ff


	//----- nvinfo : EIATTR_MERCURY_ISA_VERSION
	.align		4
        /*0030*/ 	.byte	0x03, 0x5f
        /*0032*/ 	.short	0x0101


	//----- nvinfo : EIATTR_VRC_CTA_INIT_COUNT
	.align		4
        /*0034*/ 	.byte	0x02, 0x4a
	.zero		1
	.zero		1


	//----- nvinfo : EIATTR_EXIT_INSTR_OFFSETS
	.align		4
        /*0038*/ 	.byte	0x04, 0x1c
        /*003a*/ 	.short	(.L_13 - .L_12)


	//   ....[0]....
.L_12:
        /*003c*/ 	.word	0x00000070


	//   ....[1]....
        /*0040*/ 	.word	0x000000e0


	//----- nvinfo : EIATTR_CBANK_PARAM_SIZE
	.align		4
.L_13:
        /*0044*/ 	.byte	0x03, 0x19
        /*0046*/ 	.short	0x000c


	//----- nvinfo : EIATTR_PARAM_CBANK
	.align		4
        /*0048*/ 	.byte	0x04, 0x0a
        /*004a*/ 	.short	(.L_15 - .L_14)
	.align		4
.L_14:
        /*004c*/ 	.word	index@(.nv.constant0._Z12squareKernelPii)
        /*0050*/ 	.short	0x0380
        /*0052*/ 	.short	0x000c


	//----- nvinfo : EIATTR_SW_WAR
	.align		4
.L_15:
        /*0054*/ 	.byte	0x04, 0x36
        /*0056*/ 	.short	(.L_17 - .L_16)
.L_16:
        /*0058*/ 	.word	0x00000008
.L_17:


//--------------------- .nv.callgraph             --------------------------
	.section	.nv.callgraph,"",@"SHT_CUDA_CALLGRAPH"
	.align	4
	.sectionentsize	8
	.align		4
        /*0000*/ 	.word	0x00000000
	.align		4
        /*0004*/ 	.word	0xffffffff
	.align		4
        /*0008*/ 	.word	0x00000000
	.align		4
        /*000c*/ 	.word	0xfffffffe
	.align		4
        /*0010*/ 	.word	0x00000000
	.align		4
        /*0014*/ 	.word	0xfffffffd
	.align		4
        /*0018*/ 	.word	0x00000000
	.align		4
        /*001c*/ 	.word	0xfffffffc


//--------------------- .text._Z12squareKernelPii --------------------------
	.section	.text._Z12squareKernelPii,"ax",@progbits
	.align	128
        .global         _Z12squareKernelPii
        .type           _Z12squareKernelPii,@function
        .size           _Z12squareKernelPii,(.L_x_1 - _Z12squareKernelPii)
        .other          _Z12squareKernelPii,@"STO_CUDA_ENTRY STV_DEFAULT"
_Z12squareKernelPii:
.text._Z12squareKernelPii:
[----:B------:R-:W-:Y:S01]  /*0000*/  LDC R1, c[0x0][0x37c] ;  /* 0x0000df00ff017b82 */ /* 0x000fe20000000800 */
[----:B------:R-:W0:Y:S07]  /*0010*/  S2R R0, SR_TID.X ;  /* 0x0000000000007919 */ /* 0x000e2e0000002100 */
[----:B------:R-:W0:Y:S01]  /*0020*/  S2UR UR4, SR_CTAID.X ;  /* 0x00000000000479c3 */ /* 0x000e220000002500 */
[----:B------:R-:W1:Y:S07]  /*0030*/  LDCU UR5, c[0x0][0x388] ;  /* 0x00007100ff0577ac */ /* 0x000e6e0008000800 */
[----:B------:R-:W0:Y:S02]  /*0040*/  LDC R5, c[0x0][0x360] ;  /* 0x0000d800ff057b82 */ /* 0x000e240000000800 */
[----:B0-----:R-:W-:-:S05]  /*0050*/  IMAD R5, R5, UR4, R0 ;  /* 0x0000000405057c24 */ /* 0x001fca000f8e0200 */
[----:B-1----:R-:W-:-:S13]  /*0060*/  ISETP.GE.AND P0, PT, R5, UR5, PT ;  /* 0x0000000505007c0c */ /* 0x002fda000bf06270 */
[----:B------:R-:W-:Y:S05]  /*0070*/  @P0 EXIT ;  /* 0x000000000000094d */ /* 0x000fea0003800000 */
[----:B------:R-:W0:Y:S01]  /*0080*/  LDC.64 R2, c[0x0][0x380] ;  /* 0x0000e000ff027b82 */ /* 0x000e220000000a00 */
[----:B------:R-:W1:Y:S01]  /*0090*/  LDCU.64 UR4, c[0x0][0x358] ;  /* 0x00006b00ff0477ac */ /* 0x000e620008000a00 */
[----:B------:R-:W-:-:S05]  /*00a0*/  IMAD R0, R5, R5, R5 ;  /* 0x0000000505007224 */ /* 0x000fca00078e0205 */
[C---:B------:R-:W-:Y:S01]  /*00b0*/  IADD3 R7, PT, PT, R5.reuse, 0x1, R0 ;  /* 0x0000000105077810 */ /* 0x040fe20007ffe000 */
[----:B0-----:R-:W-:-:S05]  /*00c0*/  IMAD.WIDE R2, R5, 0x4, R2 ;  /* 0x0000000405027825 */ /* 0x001fca00078e0202 */
[----:B-1----:R-:W-:Y:S01]  /*00d0*/  STG.E desc[UR4][R2.64], R7 ;  /* 0x0000000702007986 */ /* 0x002fe2000c101904 */
[----:B------:R-:W-:Y:S05]  /*00e0*/  EXIT ;  /* 0x000000000000794d */ /* 0x000fea0003800000 */
.L_x_0:
[----:B------:R-:W-:-:S00]  /*00f0*/  BRA `(.L_x_0) ;  /* 0xfffffffc00fc7947 */ /* 0x000fc0000383ffff */
[----:B------:R-:W-:-:S00]  /*0100*/  NOP ;  /* 0x0000000000007918 */ /* 0x000fc00000000000 */
[----:B------:R-:W-:-:S00]  /*0110*/  NOP ;  /* 0x0000000000007918 */ /* 0x000fc00000000000 */
[----:B------:R-:W-:-:S00]  /*0120*/  NOP ;  /* 0x0000000000007918 */ /* 0x000fc00000000000 */
[----:B------:R-:W-:-:S00]  /*0130*/  NOP ;  /* 0x0000000000007918 */ /* 0x000fc00000000000 */
[----:B------:R-:W-:-:S00]  /*0140*/  NOP ;  /* 0x0000000000007918 */ /* 0x000fc00000000000 */
[----:B------:R-:W-:-:S00]  /*0150*/  NOP ;  /* 0x0000000000007918 */ /* 0x000fc00000000000 */
[----:B------:R-:W-:-:S00]  /*0160*/  NOP ;  /* 0x0000000000007918 */ /* 0x000fc00000000000 */
[----:B------:R-:W-:-:S00]  /*0170*/  NOP ;  /* 0x0000000000007918 */ /* 0x000fc00000000000 */
.L_x_1:


//--------------------- .nv.shared.reserved.0     --------------------------
	.section	.nv.shared.reserved.0,"aw",@nobits
	.weak		__nv_reservedSMEM_offset_0_alias
	.size		__nv_reservedSMEM_offset_0_alias, 0, 64
	.other		__nv_reservedSMEM_offset_0_alias,@"STO_CUDA_RESERVED_SHARED STV_DEFAULT"
__nv_reservedSMEM_offset_0_alias:
	.zero		0
	.zero		64


//--------------------- .nv.constant0._Z12squareKernelPii --------------------------
	.section	.nv.constant0._Z12squareKernelPii,"a",@progbits
	.sectionflags	@""
	.align	4
.nv.constant0._Z12squareKernelPii:
	.zero		908


//--------------------- SYMBOLS --------------------------

	.type		.nv.reservedSmem.offset0,@object
	.size		.nv.reservedSmem.offset0,0x4
